//
// Generated by NVIDIA NVVM Compiler
//
// Compiler Build ID: CL-36424714
// Cuda compilation tools, release 13.0, V13.0.88
// Based on NVVM 20.0.0
//

.version 9.0
.target sm_100
.address_size 64

	// .globl	matmul_gptq_f32

.visible .entry matmul_gptq_f32(
	.param .u64 .ptr .align 1 matmul_gptq_f32_param_0,
	.param .u64 .ptr .align 1 matmul_gptq_f32_param_1,
	.param .u64 .ptr .align 1 matmul_gptq_f32_param_2,
	.param .u64 .ptr .align 1 matmul_gptq_f32_param_3,
	.param .u64 .ptr .align 1 matmul_gptq_f32_param_4,
	.param .u32 matmul_gptq_f32_param_5,
	.param .u32 matmul_gptq_f32_param_6,
	.param .u32 matmul_gptq_f32_param_7,
	.param .u32 matmul_gptq_f32_param_8
)
{
	.reg .pred 	%p<17>;
	.reg .b16 	%rs<5>;
	.reg .b32 	%r<76>;
	.reg .b32 	%f<62>;
	.reg .b64 	%rd<25>;

	ld.param.u64 	%rd8, [matmul_gptq_f32_param_1];
	ld.param.u64 	%rd9, [matmul_gptq_f32_param_2];
	ld.param.u64 	%rd10, [matmul_gptq_f32_param_3];
	ld.param.u64 	%rd11, [matmul_gptq_f32_param_4];
	ld.param.u32 	%r16, [matmul_gptq_f32_param_5];
	ld.param.u32 	%r13, [matmul_gptq_f32_param_6];
	ld.param.u32 	%r14, [matmul_gptq_f32_param_7];
	ld.param.u32 	%r15, [matmul_gptq_f32_param_8];
	mov.u32 	%r17, %ctaid.y;
	mov.u32 	%r18, %ntid.y;
	mov.u32 	%r19, %tid.y;
	mad.lo.s32 	%r1, %r17, %r18, %r19;
	mov.u32 	%r20, %ctaid.x;
	mov.u32 	%r21, %ntid.x;
	mov.u32 	%r22, %tid.x;
	mad.lo.s32 	%r2, %r20, %r21, %r22;
	setp.ge.s32 	%p1, %r1, %r16;
	setp.ge.s32 	%p2, %r2, %r13;
	or.pred  	%p3, %p1, %p2;
	@%p3 bra 	$L__BB0_18;
	setp.lt.s32 	%p4, %r14, 8;
	mov.f32 	%f60, 0f00000000;
	@%p4 bra 	$L__BB0_17;
	shr.s32 	%r24, %r13, 31;
	shr.u32 	%r25, %r24, 29;
	add.s32 	%r26, %r13, %r25;
	shr.s32 	%r3, %r26, 3;
	shr.s32 	%r27, %r2, 31;
	shr.u32 	%r28, %r27, 29;
	add.s32 	%r29, %r2, %r28;
	shr.s32 	%r4, %r29, 3;
	and.b32  	%r30, %r29, 1073741816;
	sub.s32 	%r31, %r2, %r30;
	shl.b32 	%r5, %r31, 2;
	cvta.to.global.u64 	%rd1, %rd9;
	cvta.to.global.u64 	%rd2, %rd10;
	cvta.to.global.u64 	%rd3, %rd11;
	cvta.to.global.u64 	%rd4, %rd8;
	mul.lo.s32 	%r32, %r14, %r1;
	cvt.s64.s32 	%rd5, %r32;
	shr.s32 	%r33, %r14, 31;
	shr.u32 	%r34, %r33, 29;
	add.s32 	%r35, %r14, %r34;
	shr.s32 	%r6, %r35, 3;
	mov.f32 	%f60, 0f00000000;
	mov.b32 	%r75, 0;
$L__BB0_3:
	mad.lo.s32 	%r36, %r75, %r13, %r2;
	mul.wide.s32 	%rd12, %r36, 4;
	add.s64 	%rd13, %rd1, %rd12;
	ld.global.nc.u32 	%r8, [%rd13];
	shl.b32 	%r9, %r75, 3;
	div.s32 	%r10, %r9, %r15;
	mad.lo.s32 	%r37, %r10, %r13, %r2;
	mul.wide.s32 	%rd14, %r37, 2;
	add.s64 	%rd15, %rd2, %rd14;
	ld.global.nc.u16 	%rs1, [%rd15];
	shr.u16 	%rs4, %rs1, 10;
	and.b16  	%rs2, %rs4, 31;
	and.b16  	%rs3, %rs1, 1023;
	mov.f32 	%f59, 0f00000000;
	setp.eq.s16 	%p5, %rs2, 31;
	@%p5 bra 	$L__BB0_7;
	setp.ne.s16 	%p6, %rs2, 0;
	@%p6 bra 	$L__BB0_6;
	cvt.rn.f32.u16 	%f19, %rs3;
	mul.f32 	%f20, %f19, 0f3A800000;
	mov.f32 	%f21, 0f38800000;
	mul.rn.f32 	%f22, %f20, %f21;
	mov.f32 	%f23, 0f3F800000;
	mul.rn.f32 	%f24, %f22, %f23;
	mul.rn.f32 	%f25, %f24, %f23;
	mul.rn.f32 	%f59, %f25, %f23;
	bra.uni 	$L__BB0_7;
$L__BB0_6:
	cvt.u32.u16 	%r38, %rs2;
	cvt.rn.f32.u16 	%f26, %rs3;
	fma.rn.f32 	%f27, %f26, 0f3A800000, 0f3F800000;
	shl.b32 	%r39, %r38, 23;
	add.s32 	%r40, %r39, 939524096;
	mov.b32 	%f28, %r40;
	mul.rn.f32 	%f29, %f27, %f28;
	mov.f32 	%f30, 0f3F800000;
	mul.rn.f32 	%f31, %f29, %f30;
	mul.rn.f32 	%f32, %f31, %f30;
	mul.rn.f32 	%f59, %f32, %f30;
$L__BB0_7:
	neg.f32 	%f33, %f59;
	setp.lt.s16 	%p7, %rs1, 0;
	selp.f32 	%f5, %f33, %f59, %p7;
	mad.lo.s32 	%r41, %r10, %r3, %r4;
	mul.wide.s32 	%rd16, %r41, 4;
	add.s64 	%rd17, %rd3, %rd16;
	ld.global.nc.u32 	%r42, [%rd17];
	shr.s32 	%r43, %r42, %r5;
	not.b32 	%r44, %r43;
	or.b32  	%r11, %r44, -16;
	setp.ge.s32 	%p8, %r9, %r14;
	@%p8 bra 	$L__BB0_16;
	and.b32  	%r45, %r8, 15;
	add.s32 	%r46, %r45, %r11;
	cvt.rn.f32.s32 	%f34, %r46;
	mul.f32 	%f35, %f5, %f34;
	cvt.u64.u32 	%rd18, %r9;
	add.s64 	%rd19, %rd18, %rd5;
	shl.b64 	%rd20, %rd19, 2;
	add.s64 	%rd6, %rd4, %rd20;
	ld.global.nc.f32 	%f36, [%rd6];
	fma.rn.f32 	%f60, %f35, %f36, %f60;
	add.s32 	%r47, %r9, 1;
	setp.ge.s32 	%p9, %r47, %r14;
	@%p9 bra 	$L__BB0_16;
	shr.u32 	%r48, %r8, 4;
	and.b32  	%r49, %r48, 15;
	add.s32 	%r50, %r49, %r11;
	cvt.rn.f32.s32 	%f37, %r50;
	mul.f32 	%f38, %f5, %f37;
	ld.global.nc.f32 	%f39, [%rd6+4];
	fma.rn.f32 	%f60, %f38, %f39, %f60;
	add.s32 	%r51, %r9, 2;
	setp.ge.s32 	%p10, %r51, %r14;
	@%p10 bra 	$L__BB0_16;
	shr.u32 	%r52, %r8, 8;
	and.b32  	%r53, %r52, 15;
	add.s32 	%r54, %r53, %r11;
	cvt.rn.f32.s32 	%f40, %r54;
	mul.f32 	%f41, %f5, %f40;
	ld.global.nc.f32 	%f42, [%rd6+8];
	fma.rn.f32 	%f60, %f41, %f42, %f60;
	add.s32 	%r55, %r9, 3;
	setp.ge.s32 	%p11, %r55, %r14;
	@%p11 bra 	$L__BB0_16;
	shr.u32 	%r56, %r8, 12;
	and.b32  	%r57, %r56, 15;
	add.s32 	%r58, %r57, %r11;
	cvt.rn.f32.s32 	%f43, %r58;
	mul.f32 	%f44, %f5, %f43;
	ld.global.nc.f32 	%f45, [%rd6+12];
	fma.rn.f32 	%f60, %f44, %f45, %f60;
	add.s32 	%r59, %r9, 4;
	setp.ge.s32 	%p12, %r59, %r14;
	@%p12 bra 	$L__BB0_16;
	shr.u32 	%r60, %r8, 16;
	and.b32  	%r61, %r60, 15;
	add.s32 	%r62, %r61, %r11;
	cvt.rn.f32.s32 	%f46, %r62;
	mul.f32 	%f47, %f5, %f46;
	ld.global.nc.f32 	%f48, [%rd6+16];
	fma.rn.f32 	%f60, %f47, %f48, %f60;
	add.s32 	%r63, %r9, 5;
	setp.ge.s32 	%p13, %r63, %r14;
	@%p13 bra 	$L__BB0_16;
	shr.u32 	%r64, %r8, 20;
	and.b32  	%r65, %r64, 15;
	add.s32 	%r66, %r65, %r11;
	cvt.rn.f32.s32 	%f49, %r66;
	mul.f32 	%f50, %f5, %f49;
	ld.global.nc.f32 	%f51, [%rd6+20];
	fma.rn.f32 	%f60, %f50, %f51, %f60;
	add.s32 	%r67, %r9, 6;
	setp.ge.s32 	%p14, %r67, %r14;
	@%p14 bra 	$L__BB0_16;
	shr.u32 	%r68, %r8, 24;
	and.b32  	%r69, %r68, 15;
	add.s32 	%r70, %r69, %r11;
	cvt.rn.f32.s32 	%f52, %r70;
	mul.f32 	%f53, %f5, %f52;
	ld.global.nc.f32 	%f54, [%rd6+24];
	fma.rn.f32 	%f60, %f53, %f54, %f60;
	add.s32 	%r71, %r9, 7;
	setp.ge.s32 	%p15, %r71, %r14;
	@%p15 bra 	$L__BB0_16;
	shr.u32 	%r72, %r8, 28;
	add.s32 	%r73, %r72, %r11;
	cvt.rn.f32.s32 	%f55, %r73;
	mul.f32 	%f56, %f5, %f55;
	ld.global.nc.f32 	%f57, [%rd6+28];
	fma.rn.f32 	%f60, %f56, %f57, %f60;
$L__BB0_16:
	add.s32 	%r75, %r75, 1;
	setp.ne.s32 	%p16, %r75, %r6;
	@%p16 bra 	$L__BB0_3;
$L__BB0_17:
	ld.param.u64 	%rd24, [matmul_gptq_f32_param_0];
	mad.lo.s32 	%r74, %r13, %r1, %r2;
	cvta.to.global.u64 	%rd21, %rd24;
	mul.wide.s32 	%rd22, %r74, 4;
	add.s64 	%rd23, %rd21, %rd22;
	st.global.f32 	[%rd23], %f60;
$L__BB0_18:
	ret;

}


// ===== COMPILED SASS (sm_100) =====

	.target	sm_100

	.elftype	@"ET_EXEC"


//--------------------- .note.nv.tkinfo           --------------------------
	.section	.note.nv.tkinfo,"",@"SHT_NOTE"
	.sectionflags	@"SHF_NOTE_NV_TKINFO"
	.tkinfo
        /*0018*/ 	.word	0x00000002
        /*0030*/ 	.string	""
        /*0030*/ 	.string	"ptxas"
        /*0030*/ 	.string	"Cuda compilation tools, release 13.0, V13.0.88"
        /*0030*/ 	.string	"Build cuda_13.0.r13.0/compiler.36424714_0"
        /*0030*/ 	.string	"-arch sm_100 -m 64 "



//--------------------- .note.nv.cuinfo           --------------------------
	.section	.note.nv.cuinfo,"",@"SHT_NOTE"
	.sectionflags	@"SHF_NOTE_NV_CUINFO"
        /*0018*/ 	.short	0x0002
        /*001a*/ 	.short	0x0064
        /*001c*/ 	.short	0x0082
	.zero		2


//--------------------- .nv.info                  --------------------------
	.section	.nv.info,"",@"SHT_CUDA_INFO"
	.align	4


	//----- nvinfo : EIATTR_REGCOUNT
	.align		4
        /*0000*/ 	.byte	0x04, 0x2f
        /*0002*/ 	.short	(.L_1 - .L_0)
	.align		4
.L_0:
        /*0004*/ 	.word	index@(matmul_gptq_f32)
        /*0008*/ 	.word	0x0000001e


	//----- nvinfo : EIATTR_FRAME_SIZE
	.align		4
.L_1:
        /*000c*/ 	.byte	0x04, 0x11
        /*000e*/ 	.short	(.L_3 - .L_2)
	.align		4
.L_2:
        /*0010*/ 	.word	index@(matmul_gptq_f32)
        /*0014*/ 	.word	0x00000000


	//----- nvinfo : EIATTR_MIN_STACK_SIZE
	.align		4
.L_3:
        /*0018*/ 	.byte	0x04, 0x12
        /*001a*/ 	.short	(.L_5 - .L_4)
	.align		4
.L_4:
        /*001c*/ 	.word	index@(matmul_gptq_f32)
        /*0020*/ 	.word	0x00000000
.L_5:


//--------------------- .nv.compat                --------------------------
	.section	.nv.compat,"",@"SHT_CUDA_COMPAT_INFO"
	.align	4
        /*0000*/ 	.byte	0x02, 0x09, 0x00, 0x00, 0x02, 0x02, 0x01, 0x00, 0x02, 0x05, 0x05, 0x00, 0x03, 0x07, 0x01, 0x01
        /*0010*/ 	.byte	0x02, 0x03, 0x00, 0x00, 0x02, 0x06, 0x01, 0x00, 0x04, 0x0b, 0x08, 0x00, 0x09, 0x00, 0x00, 0x00
        /*0020*/ 	.byte	0x00, 0x00, 0x00, 0x00


//--------------------- .nv.info.matmul_gptq_f32  --------------------------
	.section	.nv.info.matmul_gptq_f32,"",@"SHT_CUDA_INFO"
	.sectionflags	@""
	.align	4


	//----- nvinfo : EIATTR_CUDA_API_VERSION
	.align		4
        /*0000*/ 	.byte	0x04, 0x37
        /*0002*/ 	.short	(.L_7 - .L_6)
.L_6:
        /*0004*/ 	.word	0x00000082


	//----- nvinfo : EIATTR_KPARAM_INFO
	.align		4
.L_7:
        /*0008*/ 	.byte	0x04, 0x17
        /*000a*/ 	.short	(.L_9 - .L_8)
.L_8:
        /*000c*/ 	.word	0x00000000
        /*0010*/ 	.short	0x0008
        /*0012*/ 	.short	0x0034
        /*0014*/ 	.byte	0x00, 0xf0, 0x11, 0x00


	//----- nvinfo : EIATTR_KPARAM_INFO
	.align		4
.L_9:
        /*0018*/ 	.byte	0x04, 0x17
        /*001a*/ 	.short	(.L_11 - .L_10)
.L_10:
        /*001c*/ 	.word	0x00000000
        /*0020*/ 	.short	0x0007
        /*0022*/ 	.short	0x0030
        /*0024*/ 	.byte	0x00, 0xf0, 0x11, 0x00


	//----- nvinfo : EIATTR_KPARAM_INFO
	.align		4
.L_11:
        /*0028*/ 	.byte	0x04, 0x17
        /*002a*/ 	.short	(.L_13 - .L_12)
.L_12:
        /*002c*/ 	.word	0x00000000
        /*0030*/ 	.short	0x0006
        /*0032*/ 	.short	0x002c
        /*0034*/ 	.byte	0x00, 0xf0, 0x11, 0x00


	//----- nvinfo : EIATTR_KPARAM_INFO
	.align		4
.L_13:
        /*0038*/ 	.byte	0x04, 0x17
        /*003a*/ 	.short	(.L_15 - .L_14)
.L_14:
        /*003c*/ 	.word	0x00000000
        /*0040*/ 	.short	0x0005
        /*0042*/ 	.short	0x0028
        /*0044*/ 	.byte	0x00, 0xf0, 0x11, 0x00


	//----- nvinfo : EIATTR_KPARAM_INFO
	.align		4
.L_15:
        /*0048*/ 	.byte	0x04, 0x17
        /*004a*/ 	.short	(.L_17 - .L_16)
.L_16:
        /*004c*/ 	.word	0x00000000
        /*0050*/ 	.short	0x0004
        /*0052*/ 	.short	0x0020
        /*0054*/ 	.byte	0x00, 0xf5, 0x21, 0x00


	//----- nvinfo : EIATTR_KPARAM_INFO
	.align		4
.L_17:
        /*0058*/ 	.byte	0x04, 0x17
        /*005a*/ 	.short	(.L_19 - .L_18)
.L_18:
        /*005c*/ 	.word	0x00000000
        /*0060*/ 	.short	0x0003
        /*0062*/ 	.short	0x0018
        /*0064*/ 	.byte	0x00, 0xf5, 0x21, 0x00


	//----- nvinfo : EIATTR_KPARAM_INFO
	.align		4
.L_19:
        /*0068*/ 	.byte	0x04, 0x17
        /*006a*/ 	.short	(.L_21 - .L_20)
.L_20:
        /*006c*/ 	.word	0x00000000
        /*0070*/ 	.short	0x0002
        /*0072*/ 	.short	0x0010
        /*0074*/ 	.byte	0x00, 0xf5, 0x21, 0x00


	//----- nvinfo : EIATTR_KPARAM_INFO
	.align		4
.L_21:
        /*0078*/ 	.byte	0x04, 0x17
        /*007a*/ 	.short	(.L_23 - .L_22)
.L_22:
        /*007c*/ 	.word	0x00000000
        /*0080*/ 	.short	0x0001
        /*0082*/ 	.short	0x0008
        /*0084*/ 	.byte	0x00, 0xf5, 0x21, 0x00


	//----- nvinfo : EIATTR_KPARAM_INFO
	.align		4
.L_23:
        /*0088*/ 	.byte	0x04, 0x17
        /*008a*/ 	.short	(.L_25 - .L_24)
.L_24:
        /*008c*/ 	.word	0x00000000
        /*0090*/ 	.short	0x0000
        /*0092*/ 	.short	0x0000
        /*0094*/ 	.byte	0x00, 0xf5, 0x21, 0x00


	//----- nvinfo : EIATTR_SPARSE_MMA_MASK
	.align		4
.L_25:
        /*0098*/ 	.byte	0x03, 0x50
        /*009a*/ 	.short	0x0000


	//----- nvinfo : EIATTR_MAXREG_COUNT
	.align		4
        /*009c*/ 	.byte	0x03, 0x1b
        /*009e*/ 	.short	0x00ff


	//----- nvinfo : EIATTR_MERCURY_ISA_VERSION
	.align		4
        /*00a0*/ 	.byte	0x03, 0x5f
        /*00a2*/ 	.short	0x0101


	//----- nvinfo : EIATTR_VRC_CTA_INIT_COUNT
	.align		4
        /*00a4*/ 	.byte	0x02, 0x4a
	.zero		1
	.zero		1


	//----- nvinfo : EIATTR_EXIT_INSTR_OFFSETS
	.align		4
        /*00a8*/ 	.byte	0x04, 0x1c
        /*00aa*/ 	.short	(.L_27 - .L_26)


	//   ....[0]....
.L_26:
        /*00ac*/ 	.word	0x000000c0


	//   ....[1]....
        /*00b0*/ 	.word	0x00000be0


	//----- nvinfo : EIATTR_CRS_STACK_SIZE
	.align		4
.L_27:
        /*00b4*/ 	.byte	0x04, 0x1e
        /*00b6*/ 	.short	(.L_29 - .L_28)
.L_28:
        /*00b8*/ 	.word	0x00000000


	//----- nvinfo : EIATTR_CBANK_PARAM_SIZE
	.align		4
.L_29:
        /*00bc*/ 	.byte	0x03, 0x19
        /*00be*/ 	.short	0x0038


	//----- nvinfo : EIATTR_PARAM_CBANK
	.align		4
        /*00c0*/ 	.byte	0x04, 0x0a
        /*00c2*/ 	.short	(.L_31 - .L_30)
	.align		4
.L_30:
        /*00c4*/ 	.word	index@(.nv.constant0.matmul_gptq_f32)
        /*00c8*/ 	.short	0x0380
        /*00ca*/ 	.short	0x0038


	//----- nvinfo : EIATTR_SW_WAR
	.align		4
.L_31:
        /*00cc*/ 	.byte	0x04, 0x36
        /*00ce*/ 	.short	(.L_33 - .L_32)
.L_32:
        /*00d0*/ 	.word	0x00000008
.L_33:


//--------------------- .nv.callgraph             --------------------------
	.section	.nv.callgraph,"",@"SHT_CUDA_CALLGRAPH"
	.align	4
	.sectionentsize	8
	.align		4
        /*0000*/ 	.word	0x00000000
	.align		4
        /*0004*/ 	.word	0xffffffff
	.align		4
        /*0008*/ 	.word	0x00000000
	.align		4
        /*000c*/ 	.word	0xfffffffe
	.align		4
        /*0010*/ 	.word	0x00000000
	.align		4
        /*0014*/ 	.word	0xfffffffd
	.align		4
        /*0018*/ 	.word	0x00000000
	.align		4
        /*001c*/ 	.word	0xfffffffc


//--------------------- .text.matmul_gptq_f32     --------------------------
	.section	.text.matmul_gptq_f32,"ax",@progbits
	.align	128
        .global         matmul_gptq_f32
        .type           matmul_gptq_f32,@function
        .size           matmul_gptq_f32,(.L_x_6 - matmul_gptq_f32)
        .other          matmul_gptq_f32,@"STO_CUDA_ENTRY STV_DEFAULT"
matmul_gptq_f32:
.text.matmul_gptq_f32:
[----:B------:R-:W-:Y:S01]  /*0000*/  LDC R1, c[0x0][0x37c] ;  /* 0x0000df00ff017b82 */ /* 0x000fe20000000800 */
[----:B------:R-:W0:Y:S07]  /*0010*/  S2R R3, SR_TID.X ;  /* 0x0000000000037919 */ /* 0x000e2e0000002100 */
[----:B------:R-:W1:Y:S01]  /*0020*/  LDC R15, c[0x0][0x364] ;  /* 0x0000d900ff0f7b82 */ /* 0x000e620000000800 */
[----:B------:R-:W2:Y:S01]  /*0030*/  LDCU.64 UR6, c[0x0][0x3a8] ;  /* 0x00007500ff0677ac */ /* 0x000ea20008000a00 */
[----:B------:R-:W1:Y:S06]  /*0040*/  S2R R2, SR_TID.Y ;  /* 0x0000000000027919 */ /* 0x000e6c0000002200 */
[----:B------:R-:W0:Y:S08]  /*0050*/  S2UR UR5, SR_CTAID.X ;  /* 0x00000000000579c3 */ /* 0x000e300000002500 */
[----:B------:R-:W0:Y:S08]  /*0060*/  LDC R0, c[0x0][0x360] ;  /* 0x0000d800ff007b82 */ /* 0x000e300000000800 */
[----:B------:R-:W1:Y:S01]  /*0070*/  S2UR UR4, SR_CTAID.Y ;  /* 0x00000000000479c3 */ /* 0x000e620000002600 */
[----:B0-----:R-:W-:-:S05]  /*0080*/  IMAD R0, R0, UR5, R3 ;  /* 0x0000000500007c24 */ /* 0x001fca000f8e0203 */
[----:B--2---:R-:W-:Y:S01]  /*0090*/  ISETP.GE.AND P0, PT, R0, UR7, PT ;  /* 0x0000000700007c0c */ /* 0x004fe2000bf06270 */
[----:B-1----:R-:W-:-:S05]  /*00a0*/  IMAD R15, R15, UR4, R2 ;  /* 0x000000040f0f7c24 */ /* 0x002fca000f8e0202 */
[----:B------:R-:W-:-:S13]  /*00b0*/  ISETP.GE.OR P0, PT, R15, UR6, P0 ;  /* 0x000000060f007c0c */ /* 0x000fda0008706670 */
[----:B------:R-:W-:Y:S05]  /*00c0*/  @P0 EXIT ;  /* 0x000000000000094d */ /* 0x000fea0003800000 */
[----:B------:R-:W0:Y:S01]  /*00d0*/  LDCU UR10, c[0x0][0x3b0] ;  /* 0x00007600ff0a77ac */ /* 0x000e220008000800 */
[----:B------:R-:W-:Y:S01]  /*00e0*/  IMAD.MOV.U32 R22, RZ, RZ, RZ ;  /* 0x000000ffff167224 */ /* 0x000fe200078e00ff */
[----:B------:R-:W1:Y:S01]  /*00f0*/  LDCU.64 UR8, c[0x0][0x358] ;  /* 0x00006b00ff0877ac */ /* 0x000e620008000a00 */
[----:B0-----:R-:W-:-:S09]  /*0100*/  UISETP.GE.AND UP0, UPT, UR10, 0x8, UPT ;  /* 0x000000080a00788c */ /* 0x001fd2000bf06270 */
[----:B-1----:R-:W-:Y:S05]  /*0110*/  BRA.U !UP0, `(.L_x_0) ;  /* 0x0000000908a07547 */ /* 0x002fea000b800000 */
[----:B------:R-:W0:Y:S01]  /*0120*/  LDC R2, c[0x0][0x3b4] ;  /* 0x0000ed00ff027b82 */ /* 0x000e220000000800 */
[----:B------:R-:W-:Y:S01]  /*0130*/  SHF.R.S32.HI R11, RZ, 0x1f, R0 ;  /* 0x0000001fff0b7819 */ /* 0x000fe20000011400 */
[----:B------:R-:W-:Y:S01]  /*0140*/  USHF.R.S32.HI UR4, URZ, 0x1f, UR7 ;  /* 0x0000001fff047899 */ /* 0x000fe20008011407 */
[----:B------:R-:W-:Y:S01]  /*0150*/  IMAD R18, R15, UR10, RZ ;  /* 0x0000000a0f127c24 */ /* 0x000fe2000f8e02ff */
[----:B------:R-:W-:Y:S01]  /*0160*/  USHF.R.S32.HI UR5, URZ, 0x1f, UR10 ;  /* 0x0000001fff057899 */ /* 0x000fe2000801140a */
[----:B------:R-:W-:Y:S01]  /*0170*/  LEA.HI R11, R11, R0, RZ, 0x3 ;  /* 0x000000000b0b7211 */ /* 0x000fe200078f18ff */
[----:B------:R-:W-:Y:S01]  /*0180*/  ULEA.HI UR4, UR4, UR7, URZ, 0x3 ;  /* 0x0000000704047291 */ /* 0x000fe2000f8f18ff */
[----:B------:R-:W-:Y:S01]  /*0190*/  IMAD.MOV.U32 R22, RZ, RZ, RZ ;  /* 0x000000ffff167224 */ /* 0x000fe200078e00ff */
[----:B------:R-:W1:Y:S01]  /*01a0*/  LDC R16, c[0x0][0x3b4] ;  /* 0x0000ed00ff107b82 */ /* 0x000e620000000800 */
[----:B------:R-:W-:Y:S01]  /*01b0*/  ULEA.HI UR5, UR5, UR10, URZ, 0x3 ;  /* 0x0000000a05057291 */ /* 0x000fe2000f8f18ff */
[----:B------:R-:W-:Y:S01]  /*01c0*/  IMAD.MOV.U32 R19, RZ, RZ, RZ ;  /* 0x000000ffff137224 */ /* 0x000fe200078e00ff */
[----:B------:R-:W-:Y:S01]  /*01d0*/  SHF.R.S32.HI R20, RZ, 0x3, R11 ;  /* 0x00000003ff147819 */ /* 0x000fe2000001140b */
[----:B------:R-:W2:Y:S04]  /*01e0*/  LDCU UR11, c[0x0][0x3b0] ;  /* 0x00007600ff0b77ac */ /* 0x000ea80008000800 */
[----:B------:R-:W3:Y:S01]  /*01f0*/  LDC.64 R6, c[0x0][0x390] ;  /* 0x0000e400ff067b82 */ /* 0x000ee20000000a00 */
[----:B------:R-:W4:Y:S01]  /*0200*/  LDCU UR6, c[0x0][0x3ac] ;  /* 0x00007580ff0677ac */ /* 0x000f220008000800 */
[----:B------:R-:W0:Y:S02]  /*0210*/  LDCU.64 UR12, c[0x0][0x388] ;  /* 0x00007100ff0c77ac */ /* 0x000e240008000a00 */
[----:B0-----:R-:W-:-:S04]  /*0220*/  IABS R14, R2 ;  /* 0x00000002000e7213 */ /* 0x001fc80000000000 */
[----:B------:R-:W0:Y:S01]  /*0230*/  LDC.64 R4, c[0x0][0x398] ;  /* 0x0000e600ff047b82 */ /* 0x000e220000000a00 */
[----:B------:R-:W-:Y:S01]  /*0240*/  USHF.R.S32.HI UR4, URZ, 0x3, UR4 ;  /* 0x00000003ff047899 */ /* 0x000fe20008011404 */
[----:B------:R-:W5:Y:S01]  /*0250*/  I2F.RP R2, R14 ;  /* 0x0000000e00027306 */ /* 0x000f620000209400 */
[----:B------:R-:W-:-:S07]  /*0260*/  USHF.R.S32.HI UR5, URZ, 0x3, UR5 ;  /* 0x00000003ff057899 */ /* 0x000fce0008011405 */
[----:B-----5:R-:W5:Y:S02]  /*0270*/  MUFU.RCP R2, R2 ;  /* 0x0000000200027308 */ /* 0x020f640000001000 */
[----:B-----5:R-:W-:Y:S02]  /*0280*/  VIADD R8, R2, 0xffffffe ;  /* 0x0ffffffe02087836 */ /* 0x020fe40000000000 */
[----:B------:R-:W0:Y:S04]  /*0290*/  LDC.64 R2, c[0x0][0x3a0] ;  /* 0x0000e800ff027b82 */ /* 0x000e280000000a00 */
[----:B------:R5:W2:Y:S02]  /*02a0*/  F2I.FTZ.U32.TRUNC.NTZ R9, R8 ;  /* 0x0000000800097305 */ /* 0x000aa4000021f000 */
[----:B-----5:R-:W-:-:S02]  /*02b0*/  IMAD.MOV.U32 R8, RZ, RZ, RZ ;  /* 0x000000ffff087224 */ /* 0x020fc400078e00ff */
[----:B--2---:R-:W-:-:S04]  /*02c0*/  IMAD.MOV R17, RZ, RZ, -R9 ;  /* 0x000000ffff117224 */ /* 0x004fc800078e0a09 */
[----:B------:R-:W-:-:S04]  /*02d0*/  IMAD R17, R17, R14, RZ ;  /* 0x0000000e11117224 */ /* 0x000fc800078e02ff */
[----:B------:R-:W-:Y:S01]  /*02e0*/  IMAD.HI.U32 R17, R9, R17, R8 ;  /* 0x0000001109117227 */ /* 0x000fe200078e0008 */
[----:B------:R-:W-:-:S04]  /*02f0*/  LOP3.LUT R9, R11, 0x3ffffff8, RZ, 0xc0, !PT ;  /* 0x3ffffff80b097812 */ /* 0x000fc800078ec0ff */
[----:B------:R-:W-:-:S05]  /*0300*/  IADD3 R9, PT, PT, R0, -R9, RZ ;  /* 0x8000000900097210 */ /* 0x000fca0007ffe0ff */
[----:B-1-34-:R-:W-:-:S07]  /*0310*/  IMAD.SHL.U32 R21, R9, 0x4, RZ ;  /* 0x0000000409157824 */ /* 0x01afce00078e00ff */
.L_x_4:
[----:B------:R-:W-:Y:S01]  /*0320*/  IMAD.SHL.U32 R23, R19, 0x8, RZ ;  /* 0x0000000813177824 */ /* 0x000fe200078e00ff */
[----:B------:R-:W-:Y:S01]  /*0330*/  IABS R12, R16 ;  /* 0x00000010000c7213 */ /* 0x000fe20000000000 */
[----:B------:R-:W-:-:S03]  /*0340*/  UMOV UR7, UR6 ;  /* 0x0000000600077c82 */ /* 0x000fc60008000000 */
[----:B------:R-:W-:-:S05]  /*0350*/  IABS R10, R23 ;  /* 0x00000017000a7213 */ /* 0x000fca0000000000 */
[----:B------:R-:W-:-:S05]  /*0360*/  IMAD.HI.U32 R8, R17, R10, RZ ;  /* 0x0000000a11087227 */ /* 0x000fca00078e00ff */
[----:B------:R-:W-:-:S05]  /*0370*/  IADD3 R9, PT, PT, -R8, RZ, RZ ;  /* 0x000000ff08097210 */ /* 0x000fca0007ffe1ff */
[----:B------:R-:W-:-:S05]  /*0380*/  IMAD R9, R12, R9, R10 ;  /* 0x000000090c097224 */ /* 0x000fca00078e020a */
[----:B------:R-:W-:-:S13]  /*0390*/  ISETP.GT.U32.AND P1, PT, R14, R9, PT ;  /* 0x000000090e00720c */ /* 0x000fda0003f24070 */
[----:B------:R-:W-:Y:S02]  /*03a0*/  @!P1 IMAD.IADD R9, R9, 0x1, -R12 ;  /* 0x0000000109099824 */ /* 0x000fe400078e0a0c */
[----:B------:R-:W-:Y:S01]  /*03b0*/  @!P1 VIADD R8, R8, 0x1 ;  /* 0x0000000108089836 */ /* 0x000fe20000000000 */
[----:B------:R-:W-:Y:S02]  /*03c0*/  ISETP.NE.AND P1, PT, R16, RZ, PT ;  /* 0x000000ff1000720c */ /* 0x000fe40003f25270 */
[----:B------:R-:W-:Y:S02]  /*03d0*/  ISETP.GE.U32.AND P0, PT, R9, R14, PT ;  /* 0x0000000e0900720c */ /* 0x000fe40003f06070 */
[----:B------:R-:W-:-:S04]  /*03e0*/  LOP3.LUT R9, R23, R16, RZ, 0x3c, !PT ;  /* 0x0000001017097212 */ /* 0x000fc800078e3cff */
[----:B------:R-:W-:-:S07]  /*03f0*/  ISETP.GE.AND P2, PT, R9, RZ, PT ;  /* 0x000000ff0900720c */ /* 0x000fce0003f46270 */
[----:B------:R-:W-:-:S05]  /*0400*/  @P0 VIADD R8, R8, 0x1 ;  /* 0x0000000108080836 */ /* 0x000fca0000000000 */
[----:B------:R-:W-:-:S05]  /*0410*/  MOV R25, R8 ;  /* 0x0000000800197202 */ /* 0x000fca0000000f00 */
[----:B------:R-:W-:Y:S01]  /*0420*/  @!P2 IMAD.MOV R25, RZ, RZ, -R25 ;  /* 0x000000ffff19a224 */ /* 0x000fe200078e0a19 */
[----:B------:R-:W-:-:S05]  /*0430*/  @!P1 LOP3.LUT R25, RZ, R16, RZ, 0x33, !PT ;  /* 0x00000010ff199212 */ /* 0x000fca00078e33ff */
[----:B------:R-:W-:-:S04]  /*0440*/  IMAD R9, R25, UR7, R0 ;  /* 0x0000000719097c24 */ /* 0x000fc8000f8e0200 */
[----:B0-----:R-:W-:-:S06]  /*0450*/  IMAD.WIDE R8, R9, 0x2, R4 ;  /* 0x0000000209087825 */ /* 0x001fcc00078e0204 */
[----:B------:R-:W2:Y:S01]  /*0460*/  LDG.E.U16.CONSTANT R8, desc[UR8][R8.64] ;  /* 0x0000000808087981 */ /* 0x000ea2000c1e9500 */
[C---:B------:R-:W-:Y:S01]  /*0470*/  IMAD R13, R19.reuse, UR7, R0 ;  /* 0x00000007130d7c24 */ /* 0x040fe2000f8e0200 */
[----:B------:R-:W-:Y:S01]  /*0480*/  BSSY.RECONVERGENT B0, `(.L_x_1) ;  /* 0x000001b000007945 */ /* 0x000fe20003800200 */
[----:B------:R-:W-:Y:S01]  /*0490*/  VIADD R19, R19, 0x1 ;  /* 0x0000000113137836 */ /* 0x000fe20000000000 */
[----:B------:R-:W-:Y:S01]  /*04a0*/  ISETP.GE.AND P1, PT, R23, UR11, PT ;  /* 0x0000000b17007c0c */ /* 0x000fe2000bf26270 */
[----:B------:R-:W-:-:S03]  /*04b0*/  IMAD.MOV.U32 R24, RZ, RZ, RZ ;  /* 0x000000ffff187224 */ /* 0x000fc600078e00ff */
[----:B------:R-:W-:Y:S02]  /*04c0*/  ISETP.NE.AND P2, PT, R19, UR5, PT ;  /* 0x0000000513007c0c */ /* 0x000fe4000bf45270 */
[----:B--2---:R-:W-:Y:S02]  /*04d0*/  SHF.R.U32.HI R10, RZ, 0xa, R8 ;  /* 0x0000000aff0a7819 */ /* 0x004fe40000011608 */
[----:B------:R-:W-:Y:S02]  /*04e0*/  PRMT R11, R8, 0x9910, RZ ;  /* 0x00009910080b7816 */ /* 0x000fe400000000ff */
[----:B------:R-:W-:Y:S02]  /*04f0*/  LOP3.LUT R10, R10, 0x1f, RZ, 0xc0, !PT ;  /* 0x0000001f0a0a7812 */ /* 0x000fe400078ec0ff */
[----:B------:R-:W-:Y:S01]  /*0500*/  ISETP.GE.AND P0, PT, R11, RZ, PT ;  /* 0x000000ff0b00720c */ /* 0x000fe20003f06270 */
[----:B------:R-:W-:Y:S01]  /*0510*/  IMAD R11, R25, UR4, R20 ;  /* 0x00000004190b7c24 */ /* 0x000fe2000f8e0214 */
[----:B------:R-:W-:-:S13]  /*0520*/  ISETP.NE.AND P3, PT, R10, 0x1f, PT ;  /* 0x0000001f0a00780c */ /* 0x000fda0003f65270 */
[----:B------:R-:W-:Y:S05]  /*0530*/  @!P3 BRA `(.L_x_2) ;  /* 0x00000000003cb947 */ /* 0x000fea0003800000 */
[----:B------:R-:W-:Y:S02]  /*0540*/  LOP3.LUT R12, R8, 0x3ff, RZ, 0xc0, !PT ;  /* 0x000003ff080c7812 */ /* 0x000fe400078ec0ff */
[----:B------:R-:W-:Y:S02]  /*0550*/  ISETP.NE.AND P3, PT, R10, RZ, PT ;  /* 0x000000ff0a00720c */ /* 0x000fe40003f65270 */
[----:B------:R-:W0:Y:S11]  /*0560*/  I2F.U16 R8, R12 ;  /* 0x0000000c00087306 */ /* 0x000e360000101000 */
[----:B------:R-:W-:-:S02]  /*0570*/  @P3 MOV R27, 0x3f800000 ;  /* 0x3f800000001b3802 */ /* 0x000fc40000000f00 */
[----:B------:R-:W-:Y:S01]  /*0580*/  @P3 LEA R25, R10, 0x38000000, 0x17 ;  /* 0x380000000a193811 */ /* 0x000fe200078eb8ff */
[C---:B0-----:R-:W-:Y:S02]  /*0590*/  @!P3 FMUL R9, R8.reuse, 0.0009765625 ;  /* 0x3a8000000809b820 */ /* 0x041fe40000400000 */
[----:B------:R-:W-:Y:S02]  /*05a0*/  @P3 FFMA R8, R8, 0.0009765625, R27 ;  /* 0x3a80000008083823 */ /* 0x000fe4000000001b */
[----:B------:R-:W-:Y:S02]  /*05b0*/  @!P3 FMUL R9, R9, 6.103515625e-05 ;  /* 0x388000000909b820 */ /* 0x000fe40000400000 */
[----:B------:R-:W-:Y:S02]  /*05c0*/  @P3 FMUL R8, R8, R25 ;  /* 0x0000001908083220 */ /* 0x000fe40000400000 */
[----:B------:R-:W-:Y:S02]  /*05d0*/  @!P3 FMUL R9, R9, 1 ;  /* 0x3f8000000909b820 */ /* 0x000fe40000400000 */
[----:B------:R-:W-:-:S02]  /*05e0*/  @P3 FMUL R8, R8, 1 ;  /* 0x3f80000008083820 */ /* 0x000fc40000400000 */
[----:B------:R-:W-:Y:S02]  /*05f0*/  @!P3 FMUL R9, R9, 1 ;  /* 0x3f8000000909b820 */ /* 0x000fe40000400000 */
[----:B------:R-:W-:Y:S02]  /*0600*/  @P3 FMUL R8, R8, 1 ;  /* 0x3f80000008083820 */ /* 0x000fe40000400000 */
[----:B------:R-:W-:Y:S02]  /*0610*/  @!P3 FMUL R24, R9, 1 ;  /* 0x3f8000000918b820 */ /* 0x000fe40000400000 */
[----:B------:R-:W-:-:S07]  /*0620*/  @P3 FMUL R24, R8, 1 ;  /* 0x3f80000008183820 */ /* 0x000fce0000400000 */
.L_x_2:
[----:B------:R-:W-:Y:S05]  /*0630*/  BSYNC.RECONVERGENT B0 ;  /* 0x0000000000007941 */ /* 0x000fea0003800200 */
.L_x_1:
[----:B------:R-:W-:Y:S01]  /*0640*/  IMAD.WIDE R8, R13, 0x4, R6 ;  /* 0x000000040d087825 */ /* 0x000fe200078e0206 */
[----:B------:R-:W-:-:S03]  /*0650*/  FSEL R24, -R24, R24, !P0 ;  /* 0x0000001818187208 */ /* 0x000fc60004000100 */
[----:B------:R-:W-:Y:S01]  /*0660*/  IMAD.WIDE R10, R11, 0x4, R2 ;  /* 0x000000040b0a7825 */ /* 0x000fe200078e0202 */
[----:B------:R-:W-:Y:S06]  /*0670*/  @P1 BRA `(.L_x_3) ;  /* 0x0000000400441947 */ /* 0x000fec0003800000 */
[----:B------:R-:W2:Y:S04]  /*0680*/  LDG.E.CONSTANT R10, desc[UR8][R10.64] ;  /* 0x000000080a0a7981 */ /* 0x000ea8000c1e9900 */
[----:B------:R-:W3:Y:S01]  /*0690*/  LDG.E.CONSTANT R8, desc[UR8][R8.64] ;  /* 0x0000000808087981 */ /* 0x000ee2000c1e9900 */
[----:B------:R-:W-:-:S04]  /*06a0*/  IADD3 R13, P0, PT, R18, R23, RZ ;  /* 0x00000017120d7210 */ /* 0x000fc80007f1e0ff */
[----:B------:R-:W-:Y:S02]  /*06b0*/  LEA.HI.X.SX32 R26, R18, RZ, 0x1, P0 ;  /* 0x000000ff121a7211 */ /* 0x000fe400000f0eff */
[----:B------:R-:W-:-:S04]  /*06c0*/  LEA R12, P0, R13, UR12, 0x2 ;  /* 0x0000000c0d0c7c11 */ /* 0x000fc8000f8010ff */
[----:B------:R-:W-:-:S05]  /*06d0*/  LEA.HI.X R13, R13, UR13, R26, 0x2, P0 ;  /* 0x0000000d0d0d7c11 */ /* 0x000fca00080f141a */
[----:B------:R-:W4:Y:S01]  /*06e0*/  LDG.E.CONSTANT R25, desc[UR8][R12.64] ;  /* 0x000000080c197981 */ /* 0x000f22000c1e9900 */
[----:B--2---:R-:W-:Y:S01]  /*06f0*/  SHF.R.S32.HI R27, RZ, R21, R10 ;  /* 0x00000015ff1b7219 */ /* 0x004fe2000001140a */
[----:B------:R-:W-:Y:S01]  /*0700*/  VIADD R10, R23, 0x1 ;  /* 0x00000001170a7836 */ /* 0x000fe20000000000 */
[----:B---3--:R-:W-:Y:S02]  /*0710*/  LOP3.LUT R26, R8, 0xf, RZ, 0xc0, !PT ;  /* 0x0000000f081a7812 */ /* 0x008fe400078ec0ff */
[----:B------:R-:W-:Y:S02]  /*0720*/  LOP3.LUT R27, R27, 0xfffffff0, RZ, 0xcf, !PT ;  /* 0xfffffff01b1b7812 */ /* 0x000fe400078ecfff */
[----:B------:R-:W-:-:S03]  /*0730*/  ISETP.GE.AND P0, PT, R10, UR11, PT ;  /* 0x0000000b0a007c0c */ /* 0x000fc6000bf06270 */
[----:B------:R-:W-:-:S05]  /*0740*/  IMAD.IADD R26, R27, 0x1, R26 ;  /* 0x000000011b1a7824 */ /* 0x000fca00078e021a */
[----:B------:R-:W-:-:S05]  /*0750*/  I2FP.F32.S32 R9, R26 ;  /* 0x0000001a00097245 */ /* 0x000fca0000201400 */
[----:B------:R-:W-:-:S04]  /*0760*/  FMUL R9, R24, R9 ;  /* 0x0000000918097220 */ /* 0x000fc80000400000 */
[----:B----4-:R-:W-:Y:S01]  /*0770*/  FFMA R22, R9, R25, R22 ;  /* 0x0000001909167223 */ /* 0x010fe20000000016 */
[----:B------:R-:W-:Y:S06]  /*0780*/  @P0 BRA `(.L_x_3) ;  /* 0x0000000400000947 */ /* 0x000fec0003800000 */
[----:B------:R-:W2:Y:S01]  /*0790*/  LDG.E.CONSTANT R11, desc[UR8][R12.64+0x4] ;  /* 0x000004080c0b7981 */ /* 0x000ea2000c1e9900 */
[----:B------:R-:W-:Y:S02]  /*07a0*/  SHF.R.U32.HI R9, RZ, 0x4, R8 ;  /* 0x00000004ff097819 */ /* 0x000fe40000011608 */
[----:B------:R-:W-:Y:S02]  /*07b0*/  IADD3 R25, PT, PT, R23, 0x2, RZ ;  /* 0x0000000217197810 */ /* 0x000fe40007ffe0ff */
[----:B------:R-:W-:Y:S02]  /*07c0*/  LOP3.LUT R10, R9, 0xf, RZ, 0xc0, !PT ;  /* 0x0000000f090a7812 */ /* 0x000fe400078ec0ff */
[----:B------:R-:W-:-:S03]  /*07d0*/  ISETP.GE.AND P0, PT, R25, UR11, PT ;  /* 0x0000000b19007c0c */ /* 0x000fc6000bf06270 */
[----:B------:R-:W-:-:S05]  /*07e0*/  IMAD.IADD R10, R27, 0x1, R10 ;  /* 0x000000011b0a7824 */ /* 0x000fca00078e020a */
[----:B------:R-:W-:-:S05]  /*07f0*/  I2FP.F32.S32 R9, R10 ;  /* 0x0000000a00097245 */ /* 0x000fca0000201400 */
[----:B------:R-:W-:-:S04]  /*0800*/  FMUL R9, R24, R9 ;  /* 0x0000000918097220 */ /* 0x000fc80000400000 */
[----:B--2---:R-:W-:Y:S01]  /*0810*/  FFMA R22, R9, R11, R22 ;  /* 0x0000000b09167223 */ /* 0x004fe20000000016 */
[----:B------:R-:W-:Y:S06]  /*0820*/  @P0 BRA `(.L_x_3) ;  /* 0x0000000000d80947 */ /* 0x000fec0003800000 */
[----:B------:R-:W2:Y:S01]  /*0830*/  LDG.E.CONSTANT R11, desc[UR8][R12.64+0x8] ;  /* 0x000008080c0b7981 */ /* 0x000ea2000c1e9900 */
[----:B------:R-:W-:Y:S01]  /*0840*/  SHF.R.U32.HI R9, RZ, 0x8, R8 ;  /* 0x00000008ff097819 */ /* 0x000fe20000011608 */
[----:B------:R-:W-:-:S03]  /*0850*/  VIADD R25, R23, 0x3 ;  /* 0x0000000317197836 */ /* 0x000fc60000000000 */
        /* <DEDUP_REMOVED lines=37> */
[----:B------:R-:W-:Y:S01]  /*0ab0*/  VIADD R23, R23, 0x7 ;  /* 0x0000000717177836 */ /* 0x000fe20000000000 */
[----:B------:R-:W2:Y:S04]  /*0ac0*/  LDG.E.CONSTANT R9, desc[UR8][R12.64+0x18] ;  /* 0x000018080c097981 */ /* 0x000ea8000c1e9900 */
[----:B------:R-:W-:-:S13]  /*0ad0*/  ISETP.GE.AND P0, PT, R23, UR11, PT ;  /* 0x0000000b17007c0c */ /* 0x000fda000bf06270 */
[----:B------:R-:W3:Y:S01]  /*0ae0*/  @!P0 LDG.E.CONSTANT R25, desc[UR8][R12.64+0x1c] ;  /* 0x00001c080c198981 */ /* 0x000ee2000c1e9900 */
[----:B------:R-:W-:-:S04]  /*0af0*/  SHF.R.U32.HI R10, RZ, 0x18, R8 ;  /* 0x00000018ff0a7819 */ /* 0x000fc80000011608 */
[----:B------:R-:W-:-:S05]  /*0b00*/  LOP3.LUT R10, R10, 0xf, RZ, 0xc0, !PT ;  /* 0x0000000f0a0a7812 */ /* 0x000fca00078ec0ff */
[----:B------:R-:W-:Y:S01]  /*0b10*/  IMAD.IADD R10, R27, 0x1, R10 ;  /* 0x000000011b0a7824 */ /* 0x000fe200078e020a */
[----:B------:R-:W-:-:S04]  /*0b20*/  @!P0 LEA.HI R8, R8, R27, RZ, 0x4 ;  /* 0x0000001b08088211 */ /* 0x000fc800078f20ff */
[----:B------:R-:W-:Y:S02]  /*0b30*/  I2FP.F32.S32 R11, R10 ;  /* 0x0000000a000b7245 */ /* 0x000fe40000201400 */
[----:B------:R-:W-:-:S03]  /*0b40*/  @!P0 I2FP.F32.S32 R23, R8 ;  /* 0x0000000800178245 */ /* 0x000fc60000201400 */
[C---:B------:R-:W-:Y:S02]  /*0b50*/  FMUL R11, R24.reuse, R11 ;  /* 0x0000000b180b7220 */ /* 0x040fe40000400000 */
[----:B------:R-:W-:Y:S02]  /*0b60*/  @!P0 FMUL R23, R24, R23 ;  /* 0x0000001718178220 */ /* 0x000fe40000400000 */
[----:B--2---:R-:W-:-:S04]  /*0b70*/  FFMA R22, R11, R9, R22 ;  /* 0x000000090b167223 */ /* 0x004fc80000000016 */
[----:B---3--:R-:W-:-:S07]  /*0b80*/  @!P0 FFMA R22, R23, R25, R22 ;  /* 0x0000001917168223 */ /* 0x008fce0000000016 */
.L_x_3:
[----:B------:R-:W-:Y:S05]  /*0b90*/  @P2 BRA `(.L_x_4) ;  /* 0xfffffff400e02947 */ /* 0x000fea000383ffff */
.L_x_0:
[----:B------:R-:W0:Y:S01]  /*0ba0*/  LDC.64 R2, c[0x0][0x380] ;  /* 0x0000e000ff027b82 */ /* 0x000e220000000a00 */
[----:B------:R-:W-:-:S04]  /*0bb0*/  IMAD R15, R15, UR7, R0 ;  /* 0x000000070f0f7c24 */ /* 0x000fc8000f8e0200 */
[----:B0-----:R-:W-:-:S05]  /*0bc0*/  IMAD.WIDE R2, R15, 0x4, R2 ;  /* 0x000000040f027825 */ /* 0x001fca00078e0202 */
[----:B------:R-:W-:Y:S01]  /*0bd0*/  STG.E desc[UR8][R2.64], R22 ;  /* 0x0000001602007986 */ /* 0x000fe2000c101908 */
[----:B------:R-:W-:Y:S05]  /*0be0*/  EXIT ;  /* 0x000000000000794d */ /* 0x000fea0003800000 */
.L_x_5:
[----:B------:R-:W-:-:S00]  /*0bf0*/  BRA `(.L_x_5) ;  /* 0xfffffffc00fc7947 */ /* 0x000fc0000383ffff */
[----:B------:R-:W-:-:S00]  /*0c00*/  NOP ;  /* 0x0000000000007918 */ /* 0x000fc00000000000 */
[----:B------:R-:W-:-:S00]  /*0c10*/  NOP ;  /* 0x0000000000007918 */ /* 0x000fc00000000000 */
[----:B------:R-:W-:-:S00]  /*0c20*/  NOP ;  /* 0x0000000000007918 */ /* 0x000fc00000000000 */
[----:B------:R-:W-:-:S00]  /*0c30*/  NOP ;  /* 0x0000000000007918 */ /* 0x000fc00000000000 */
[----:B------:R-:W-:-:S00]  /*0c40*/  NOP ;  /* 0x0000000000007918 */ /* 0x000fc00000000000 */
[----:B------:R-:W-:-:S00]  /*0c50*/  NOP ;  /* 0x0000000000007918 */ /* 0x000fc00000000000 */
[----:B------:R-:W-:-:S00]  /*0c60*/  NOP ;  /* 0x0000000000007918 */ /* 0x000fc00000000000 */
[----:B------:R-:W-:-:S00]  /*0c70*/  NOP ;  /* 0x0000000000007918 */ /* 0x000fc00000000000 */
.L_x_6:


//--------------------- .nv.shared.reserved.0     --------------------------
	.section	.nv.shared.reserved.0,"aw",@nobits
	.weak		__nv_reservedSMEM_offset_0_alias
	.size		__nv_reservedSMEM_offset_0_alias, 0, 64
	.other		__nv_reservedSMEM_offset_0_alias,@"STO_CUDA_RESERVED_SHARED STV_DEFAULT"
__nv_reservedSMEM_offset_0_alias:
	.zero		0
	.zero		64


//--------------------- .nv.constant0.matmul_gptq_f32 --------------------------
	.section	.nv.constant0.matmul_gptq_f32,"a",@progbits
	.sectionflags	@""
	.align	4
.nv.constant0.matmul_gptq_f32:
	.zero		952


//--------------------- SYMBOLS --------------------------

	.type		.nv.reservedSmem.offset0,@object
	.size		.nv.reservedSmem.offset0,0x4
